//
// Generated by NVIDIA NVVM Compiler
//
// Compiler Build ID: CL-36424714
// Cuda compilation tools, release 13.0, V13.0.88
// Based on NVVM 20.0.0
//

.version 9.0
.target sm_100
.address_size 64

	// .globl	_Z19apply_values_kernelPKfS0_Pfii

.visible .entry _Z19apply_values_kernelPKfS0_Pfii(
	.param .u64 .ptr .align 1 _Z19apply_values_kernelPKfS0_Pfii_param_0,
	.param .u64 .ptr .align 1 _Z19apply_values_kernelPKfS0_Pfii_param_1,
	.param .u64 .ptr .align 1 _Z19apply_values_kernelPKfS0_Pfii_param_2,
	.param .u32 _Z19apply_values_kernelPKfS0_Pfii_param_3,
	.param .u32 _Z19apply_values_kernelPKfS0_Pfii_param_4
)
{
	.reg .pred 	%p<13>;
	.reg .b32 	%r<45>;
	.reg .b32 	%f<68>;
	.reg .b64 	%rd<40>;

	ld.param.u64 	%rd5, [_Z19apply_values_kernelPKfS0_Pfii_param_0];
	ld.param.u64 	%rd6, [_Z19apply_values_kernelPKfS0_Pfii_param_1];
	ld.param.u64 	%rd4, [_Z19apply_values_kernelPKfS0_Pfii_param_2];
	ld.param.u32 	%r20, [_Z19apply_values_kernelPKfS0_Pfii_param_3];
	ld.param.u32 	%r22, [_Z19apply_values_kernelPKfS0_Pfii_param_4];
	cvta.to.global.u64 	%rd1, %rd6;
	cvta.to.global.u64 	%rd2, %rd5;
	mov.u32 	%r23, %ctaid.x;
	mov.u32 	%r24, %ntid.x;
	mov.u32 	%r25, %tid.x;
	mad.lo.s32 	%r1, %r23, %r24, %r25;
	mov.u32 	%r26, %ctaid.y;
	mov.u32 	%r27, %ntid.y;
	mov.u32 	%r28, %tid.y;
	mad.lo.s32 	%r29, %r26, %r27, %r28;
	setp.ge.s32 	%p1, %r1, %r20;
	setp.ge.s32 	%p2, %r29, %r22;
	or.pred  	%p3, %p1, %p2;
	@%p3 bra 	$L__BB0_14;
	setp.lt.s32 	%p4, %r20, 1;
	mov.f32 	%f67, 0f00000000;
	@%p4 bra 	$L__BB0_13;
	mul.lo.s32 	%r3, %r20, %r1;
	and.b32  	%r4, %r20, 7;
	setp.lt.u32 	%p5, %r20, 8;
	mov.f32 	%f67, 0f00000000;
	mov.b32 	%r43, 0;
	@%p5 bra 	$L__BB0_5;
	and.b32  	%r43, %r20, 2147483640;
	neg.s32 	%r41, %r43;
	shl.b32 	%r7, %r22, 3;
	add.s64 	%rd3, %rd2, 16;
	mov.f32 	%f67, 0f00000000;
	mul.wide.s32 	%rd11, %r22, 4;
	mov.u32 	%r39, %r3;
	mov.u32 	%r40, %r29;
$L__BB0_4:
	.pragma "nounroll";
	mul.wide.s32 	%rd7, %r39, 4;
	add.s64 	%rd8, %rd3, %rd7;
	ld.global.nc.f32 	%f17, [%rd8+-16];
	mul.wide.s32 	%rd9, %r40, 4;
	add.s64 	%rd10, %rd1, %rd9;
	ld.global.nc.f32 	%f18, [%rd10];
	fma.rn.f32 	%f19, %f17, %f18, %f67;
	ld.global.nc.f32 	%f20, [%rd8+-12];
	add.s64 	%rd12, %rd10, %rd11;
	ld.global.nc.f32 	%f21, [%rd12];
	fma.rn.f32 	%f22, %f20, %f21, %f19;
	ld.global.nc.f32 	%f23, [%rd8+-8];
	add.s64 	%rd13, %rd12, %rd11;
	ld.global.nc.f32 	%f24, [%rd13];
	fma.rn.f32 	%f25, %f23, %f24, %f22;
	ld.global.nc.f32 	%f26, [%rd8+-4];
	add.s64 	%rd14, %rd13, %rd11;
	ld.global.nc.f32 	%f27, [%rd14];
	fma.rn.f32 	%f28, %f26, %f27, %f25;
	ld.global.nc.f32 	%f29, [%rd8];
	add.s64 	%rd15, %rd14, %rd11;
	ld.global.nc.f32 	%f30, [%rd15];
	fma.rn.f32 	%f31, %f29, %f30, %f28;
	ld.global.nc.f32 	%f32, [%rd8+4];
	add.s64 	%rd16, %rd15, %rd11;
	ld.global.nc.f32 	%f33, [%rd16];
	fma.rn.f32 	%f34, %f32, %f33, %f31;
	ld.global.nc.f32 	%f35, [%rd8+8];
	add.s64 	%rd17, %rd16, %rd11;
	ld.global.nc.f32 	%f36, [%rd17];
	fma.rn.f32 	%f37, %f35, %f36, %f34;
	ld.global.nc.f32 	%f38, [%rd8+12];
	add.s64 	%rd18, %rd17, %rd11;
	ld.global.nc.f32 	%f39, [%rd18];
	fma.rn.f32 	%f67, %f38, %f39, %f37;
	add.s32 	%r41, %r41, 8;
	add.s32 	%r40, %r40, %r7;
	add.s32 	%r39, %r39, 8;
	setp.ne.s32 	%p6, %r41, 0;
	@%p6 bra 	$L__BB0_4;
$L__BB0_5:
	setp.eq.s32 	%p7, %r4, 0;
	@%p7 bra 	$L__BB0_13;
	and.b32  	%r15, %r20, 3;
	setp.lt.u32 	%p8, %r4, 4;
	@%p8 bra 	$L__BB0_8;
	add.s32 	%r31, %r43, %r3;
	mul.wide.s32 	%rd19, %r31, 4;
	add.s64 	%rd20, %rd2, %rd19;
	ld.global.nc.f32 	%f41, [%rd20];
	mad.lo.s32 	%r32, %r43, %r22, %r29;
	mul.wide.s32 	%rd21, %r32, 4;
	add.s64 	%rd22, %rd1, %rd21;
	ld.global.nc.f32 	%f42, [%rd22];
	fma.rn.f32 	%f43, %f41, %f42, %f67;
	ld.global.nc.f32 	%f44, [%rd20+4];
	mul.wide.s32 	%rd23, %r22, 4;
	add.s64 	%rd24, %rd22, %rd23;
	ld.global.nc.f32 	%f45, [%rd24];
	fma.rn.f32 	%f46, %f44, %f45, %f43;
	ld.global.nc.f32 	%f47, [%rd20+8];
	add.s64 	%rd25, %rd24, %rd23;
	ld.global.nc.f32 	%f48, [%rd25];
	fma.rn.f32 	%f49, %f47, %f48, %f46;
	ld.global.nc.f32 	%f50, [%rd20+12];
	add.s64 	%rd26, %rd25, %rd23;
	ld.global.nc.f32 	%f51, [%rd26];
	fma.rn.f32 	%f67, %f50, %f51, %f49;
	add.s32 	%r43, %r43, 4;
$L__BB0_8:
	setp.eq.s32 	%p9, %r15, 0;
	@%p9 bra 	$L__BB0_13;
	setp.eq.s32 	%p10, %r15, 1;
	@%p10 bra 	$L__BB0_11;
	add.s32 	%r33, %r43, %r3;
	mul.wide.s32 	%rd27, %r33, 4;
	add.s64 	%rd28, %rd2, %rd27;
	ld.global.nc.f32 	%f53, [%rd28];
	mad.lo.s32 	%r34, %r43, %r22, %r29;
	mul.wide.s32 	%rd29, %r34, 4;
	add.s64 	%rd30, %rd1, %rd29;
	ld.global.nc.f32 	%f54, [%rd30];
	fma.rn.f32 	%f55, %f53, %f54, %f67;
	ld.global.nc.f32 	%f56, [%rd28+4];
	mul.wide.s32 	%rd31, %r22, 4;
	add.s64 	%rd32, %rd30, %rd31;
	ld.global.nc.f32 	%f57, [%rd32];
	fma.rn.f32 	%f67, %f56, %f57, %f55;
	add.s32 	%r43, %r43, 2;
$L__BB0_11:
	and.b32  	%r35, %r20, 1;
	setp.eq.b32 	%p11, %r35, 1;
	not.pred 	%p12, %p11;
	@%p12 bra 	$L__BB0_13;
	add.s32 	%r36, %r43, %r3;
	mul.wide.s32 	%rd33, %r36, 4;
	add.s64 	%rd34, %rd2, %rd33;
	ld.global.nc.f32 	%f58, [%rd34];
	mad.lo.s32 	%r37, %r43, %r22, %r29;
	mul.wide.s32 	%rd35, %r37, 4;
	add.s64 	%rd36, %rd1, %rd35;
	ld.global.nc.f32 	%f59, [%rd36];
	fma.rn.f32 	%f67, %f58, %f59, %f67;
$L__BB0_13:
	mad.lo.s32 	%r38, %r22, %r1, %r29;
	cvta.to.global.u64 	%rd37, %rd4;
	mul.wide.s32 	%rd38, %r38, 4;
	add.s64 	%rd39, %rd37, %rd38;
	st.global.f32 	[%rd39], %f67;
$L__BB0_14:
	ret;

}


// ===== COMPILED SASS (sm_100) =====

	.target	sm_100

	.elftype	@"ET_EXEC"


//--------------------- .note.nv.tkinfo           --------------------------
	.section	.note.nv.tkinfo,"",@"SHT_NOTE"
	.sectionflags	@"SHF_NOTE_NV_TKINFO"
	.tkinfo
        /*0018*/ 	.word	0x00000002
        /*0030*/ 	.string	""
        /*0030*/ 	.string	"ptxas"
        /*0030*/ 	.string	"Cuda compilation tools, release 13.0, V13.0.88"
        /*0030*/ 	.string	"Build cuda_13.0.r13.0/compiler.36424714_0"
        /*0030*/ 	.string	"-arch sm_100 -m 64 "



//--------------------- .note.nv.cuinfo           --------------------------
	.section	.note.nv.cuinfo,"",@"SHT_NOTE"
	.sectionflags	@"SHF_NOTE_NV_CUINFO"
        /*0018*/ 	.short	0x0002
        /*001a*/ 	.short	0x0064
        /*001c*/ 	.short	0x0082
	.zero		2


//--------------------- .nv.info                  --------------------------
	.section	.nv.info,"",@"SHT_CUDA_INFO"
	.align	4


	//----- nvinfo : EIATTR_REGCOUNT
	.align		4
        /*0000*/ 	.byte	0x04, 0x2f
        /*0002*/ 	.short	(.L_1 - .L_0)
	.align		4
.L_0:
        /*0004*/ 	.word	index@(_Z19apply_values_kernelPKfS0_Pfii)
        /*0008*/ 	.word	0x00000020


	//----- nvinfo : EIATTR_FRAME_SIZE
	.align		4
.L_1:
        /*000c*/ 	.byte	0x04, 0x11
        /*000e*/ 	.short	(.L_3 - .L_2)
	.align		4
.L_2:
        /*0010*/ 	.word	index@(_Z19apply_values_kernelPKfS0_Pfii)
        /*0014*/ 	.word	0x00000000


	//----- nvinfo : EIATTR_MIN_STACK_SIZE
	.align		4
.L_3:
        /*0018*/ 	.byte	0x04, 0x12
        /*001a*/ 	.short	(.L_5 - .L_4)
	.align		4
.L_4:
        /*001c*/ 	.word	index@(_Z19apply_values_kernelPKfS0_Pfii)
        /*0020*/ 	.word	0x00000000
.L_5:


//--------------------- .nv.compat                --------------------------
	.section	.nv.compat,"",@"SHT_CUDA_COMPAT_INFO"
	.align	4
        /*0000*/ 	.byte	0x02, 0x09, 0x00, 0x00, 0x02, 0x02, 0x01, 0x00, 0x02, 0x05, 0x05, 0x00, 0x03, 0x07, 0x01, 0x01
        /*0010*/ 	.byte	0x02, 0x03, 0x00, 0x00, 0x02, 0x06, 0x01, 0x00, 0x04, 0x0b, 0x08, 0x00, 0x09, 0x00, 0x00, 0x00
        /*0020*/ 	.byte	0x00, 0x00, 0x00, 0x00


//--------------------- .nv.info._Z19apply_values_kernelPKfS0_Pfii --------------------------
	.section	.nv.info._Z19apply_values_kernelPKfS0_Pfii,"",@"SHT_CUDA_INFO"
	.sectionflags	@""
	.align	4


	//----- nvinfo : EIATTR_CUDA_API_VERSION
	.align		4
        /*0000*/ 	.byte	0x04, 0x37
        /*0002*/ 	.short	(.L_7 - .L_6)
.L_6:
        /*0004*/ 	.word	0x00000082


	//----- nvinfo : EIATTR_KPARAM_INFO
	.align		4
.L_7:
        /*0008*/ 	.byte	0x04, 0x17
        /*000a*/ 	.short	(.L_9 - .L_8)
.L_8:
        /*000c*/ 	.word	0x00000000
        /*0010*/ 	.short	0x0004
        /*0012*/ 	.short	0x001c
        /*0014*/ 	.byte	0x00, 0xf0, 0x11, 0x00


	//----- nvinfo : EIATTR_KPARAM_INFO
	.align		4
.L_9:
        /*0018*/ 	.byte	0x04, 0x17
        /*001a*/ 	.short	(.L_11 - .L_10)
.L_10:
        /*001c*/ 	.word	0x00000000
        /*0020*/ 	.short	0x0003
        /*0022*/ 	.short	0x0018
        /*0024*/ 	.byte	0x00, 0xf0, 0x11, 0x00


	//----- nvinfo : EIATTR_KPARAM_INFO
	.align		4
.L_11:
        /*0028*/ 	.byte	0x04, 0x17
        /*002a*/ 	.short	(.L_13 - .L_12)
.L_12:
        /*002c*/ 	.word	0x00000000
        /*0030*/ 	.short	0x0002
        /*0032*/ 	.short	0x0010
        /*0034*/ 	.byte	0x00, 0xf5, 0x21, 0x00


	//----- nvinfo : EIATTR_KPARAM_INFO
	.align		4
.L_13:
        /*0038*/ 	.byte	0x04, 0x17
        /*003a*/ 	.short	(.L_15 - .L_14)
.L_14:
        /*003c*/ 	.word	0x00000000
        /*0040*/ 	.short	0x0001
        /*0042*/ 	.short	0x0008
        /*0044*/ 	.byte	0x00, 0xf5, 0x21, 0x00


	//----- nvinfo : EIATTR_KPARAM_INFO
	.align		4
.L_15:
        /*0048*/ 	.byte	0x04, 0x17
        /*004a*/ 	.short	(.L_17 - .L_16)
.L_16:
        /*004c*/ 	.word	0x00000000
        /*0050*/ 	.short	0x0000
        /*0052*/ 	.short	0x0000
        /*0054*/ 	.byte	0x00, 0xf5, 0x21, 0x00


	//----- nvinfo : EIATTR_SPARSE_MMA_MASK
	.align		4
.L_17:
        /*0058*/ 	.byte	0x03, 0x50
        /*005a*/ 	.short	0x0000


	//----- nvinfo : EIATTR_MAXREG_COUNT
	.align		4
        /*005c*/ 	.byte	0x03, 0x1b
        /*005e*/ 	.short	0x00ff


	//----- nvinfo : EIATTR_MERCURY_ISA_VERSION
	.align		4
        /*0060*/ 	.byte	0x03, 0x5f
        /*0062*/ 	.short	0x0101


	//----- nvinfo : EIATTR_VRC_CTA_INIT_COUNT
	.align		4
        /*0064*/ 	.byte	0x02, 0x4a
	.zero		1
	.zero		1


	//----- nvinfo : EIATTR_EXIT_INSTR_OFFSETS
	.align		4
        /*0068*/ 	.byte	0x04, 0x1c
        /*006a*/ 	.short	(.L_19 - .L_18)


	//   ....[0]....
.L_18:
        /*006c*/ 	.word	0x000000c0


	//   ....[1]....
        /*0070*/ 	.word	0x00000830


	//----- nvinfo : EIATTR_CBANK_PARAM_SIZE
	.align		4
.L_19:
        /*0074*/ 	.byte	0x03, 0x19
        /*0076*/ 	.short	0x0020


	//----- nvinfo : EIATTR_PARAM_CBANK
	.align		4
        /*0078*/ 	.byte	0x04, 0x0a
        /*007a*/ 	.short	(.L_21 - .L_20)
	.align		4
.L_20:
        /*007c*/ 	.word	index@(.nv.constant0._Z19apply_values_kernelPKfS0_Pfii)
        /*0080*/ 	.short	0x0380
        /*0082*/ 	.short	0x0020


	//----- nvinfo : EIATTR_SW_WAR
	.align		4
.L_21:
        /*0084*/ 	.byte	0x04, 0x36
        /*0086*/ 	.short	(.L_23 - .L_22)
.L_22:
        /*0088*/ 	.word	0x00000008
.L_23:


//--------------------- .nv.callgraph             --------------------------
	.section	.nv.callgraph,"",@"SHT_CUDA_CALLGRAPH"
	.align	4
	.sectionentsize	8
	.align		4
        /*0000*/ 	.word	0x00000000
	.align		4
        /*0004*/ 	.word	0xffffffff
	.align		4
        /*0008*/ 	.word	0x00000000
	.align		4
        /*000c*/ 	.word	0xfffffffe
	.align		4
        /*0010*/ 	.word	0x00000000
	.align		4
        /*0014*/ 	.word	0xfffffffd
	.align		4
        /*0018*/ 	.word	0x00000000
	.align		4
        /*001c*/ 	.word	0xfffffffc


//--------------------- .text._Z19apply_values_kernelPKfS0_Pfii --------------------------
	.section	.text._Z19apply_values_kernelPKfS0_Pfii,"ax",@progbits
	.align	128
        .global         _Z19apply_values_kernelPKfS0_Pfii
        .type           _Z19apply_values_kernelPKfS0_Pfii,@function
        .size           _Z19apply_values_kernelPKfS0_Pfii,(.L_x_5 - _Z19apply_values_kernelPKfS0_Pfii)
        .other          _Z19apply_values_kernelPKfS0_Pfii,@"STO_CUDA_ENTRY STV_DEFAULT"
_Z19apply_values_kernelPKfS0_Pfii:
.text._Z19apply_values_kernelPKfS0_Pfii:
[----:B------:R-:W-:Y:S01]  /*0000*/  LDC R1, c[0x0][0x37c] ;  /* 0x0000df00ff017b82 */ /* 0x000fe20000000800 */
[----:B------:R-:W0:Y:S07]  /*0010*/  S2R R5, SR_TID.Y ;  /* 0x0000000000057919 */ /* 0x000e2e0000002200 */
[----:B------:R-:W1:Y:S01]  /*0020*/  LDC R17, c[0x0][0x360] ;  /* 0x0000d800ff117b82 */ /* 0x000e620000000800 */
[----:B------:R-:W1:Y:S07]  /*0030*/  S2R R4, SR_TID.X ;  /* 0x0000000000047919 */ /* 0x000e6e0000002100 */
[----:B------:R-:W0:Y:S08]  /*0040*/  S2UR UR5, SR_CTAID.Y ;  /* 0x00000000000579c3 */ /* 0x000e300000002600 */
[----:B------:R-:W0:Y:S08]  /*0050*/  LDC R0, c[0x0][0x364] ;  /* 0x0000d900ff007b82 */ /* 0x000e300000000800 */
[----:B------:R-:W1:Y:S08]  /*0060*/  S2UR UR4, SR_CTAID.X ;  /* 0x00000000000479c3 */ /* 0x000e700000002500 */
[----:B------:R-:W2:Y:S01]  /*0070*/  LDC.64 R2, c[0x0][0x398] ;  /* 0x0000e600ff027b82 */ /* 0x000ea20000000a00 */
[----:B0-----:R-:W-:-:S02]  /*0080*/  IMAD R0, R0, UR5, R5 ;  /* 0x0000000500007c24 */ /* 0x001fc4000f8e0205 */
[----:B-1----:R-:W-:-:S03]  /*0090*/  IMAD R17, R17, UR4, R4 ;  /* 0x0000000411117c24 */ /* 0x002fc6000f8e0204 */
[----:B--2---:R-:W-:-:S04]  /*00a0*/  ISETP.GE.AND P0, PT, R0, R3, PT ;  /* 0x000000030000720c */ /* 0x004fc80003f06270 */
[----:B------:R-:W-:-:S13]  /*00b0*/  ISETP.GE.OR P0, PT, R17, R2, P0 ;  /* 0x000000021100720c */ /* 0x000fda0000706670 */
[----:B------:R-:W-:Y:S05]  /*00c0*/  @P0 EXIT ;  /* 0x000000000000094d */ /* 0x000fea0003800000 */
[----:B------:R-:W-:Y:S01]  /*00d0*/  ISETP.GE.AND P0, PT, R2, 0x1, PT ;  /* 0x000000010200780c */ /* 0x000fe20003f06270 */
[----:B------:R-:W0:Y:S01]  /*00e0*/  LDCU.64 UR6, c[0x0][0x358] ;  /* 0x00006b00ff0677ac */ /* 0x000e220008000a00 */
[----:B------:R-:W-:-:S11]  /*00f0*/  HFMA2 R27, -RZ, RZ, 0, 0 ;  /* 0x00000000ff1b7431 */ /* 0x000fd600000001ff */
[----:B------:R-:W-:Y:S05]  /*0100*/  @!P0 BRA `(.L_x_0) ;  /* 0x0000000400b88947 */ /* 0x000fea0003800000 */
[C---:B------:R-:W-:Y:S01]  /*0110*/  ISETP.GE.U32.AND P1, PT, R2.reuse, 0x8, PT ;  /* 0x000000080200780c */ /* 0x040fe20003f26070 */
[----:B------:R-:W-:Y:S01]  /*0120*/  IMAD R16, R17, R2, RZ ;  /* 0x0000000211107224 */ /* 0x000fe200078e02ff */
[----:B------:R-:W-:Y:S02]  /*0130*/  LOP3.LUT R26, R2, 0x7, RZ, 0xc0, !PT ;  /* 0x00000007021a7812 */ /* 0x000fe400078ec0ff */
[----:B------:R-:W-:Y:S02]  /*0140*/  MOV R27, RZ ;  /* 0x000000ff001b7202 */ /* 0x000fe40000000f00 */
[----:B------:R-:W-:Y:S02]  /*0150*/  ISETP.NE.AND P0, PT, R26, RZ, PT ;  /* 0x000000ff1a00720c */ /* 0x000fe40003f05270 */
[----:B------:R-:W-:-:S05]  /*0160*/  MOV R19, RZ ;  /* 0x000000ff00137202 */ /* 0x000fca0000000f00 */
[----:B------:R-:W-:Y:S06]  /*0170*/  @!P1 BRA `(.L_x_1) ;  /* 0x0000000000c49947 */ /* 0x000fec0003800000 */
[----:B------:R-:W1:Y:S01]  /*0180*/  LDCU.64 UR4, c[0x0][0x380] ;  /* 0x00007000ff0477ac */ /* 0x000e620008000a00 */
[----:B------:R-:W-:Y:S02]  /*0190*/  LOP3.LUT R19, R2, 0x7ffffff8, RZ, 0xc0, !PT ;  /* 0x7ffffff802137812 */ /* 0x000fe400078ec0ff */
[----:B------:R-:W-:Y:S02]  /*01a0*/  MOV R27, RZ ;  /* 0x000000ff001b7202 */ /* 0x000fe40000000f00 */
[----:B------:R-:W-:Y:S02]  /*01b0*/  MOV R18, R16 ;  /* 0x0000001000127202 */ /* 0x000fe40000000f00 */
[----:B------:R-:W-:Y:S02]  /*01c0*/  MOV R20, R0 ;  /* 0x0000000000147202 */ /* 0x000fe40000000f00 */
[----:B------:R-:W-:Y:S01]  /*01d0*/  IADD3 R21, PT, PT, -R19, RZ, RZ ;  /* 0x000000ff13157210 */ /* 0x000fe20007ffe1ff */
[----:B-1----:R-:W-:-:S04]  /*01e0*/  UIADD3 UR4, UP0, UPT, UR4, 0x10, URZ ;  /* 0x0000001004047890 */ /* 0x002fc8000ff1e0ff */
[----:B------:R-:W-:-:S12]  /*01f0*/  UIADD3.X UR5, UPT, UPT, URZ, UR5, URZ, UP0, !UPT ;  /* 0x00000005ff057290 */ /* 0x000fd800087fe4ff */
.L_x_2:
[----:B------:R-:W1:Y:S01]  /*0200*/  LDC.64 R12, c[0x0][0x388] ;  /* 0x0000e200ff0c7b82 */ /* 0x000e620000000a00 */
[----:B------:R-:W-:Y:S02]  /*0210*/  MOV R4, UR4 ;  /* 0x0000000400047c02 */ /* 0x000fe40008000f00 */
[----:B------:R-:W-:-:S03]  /*0220*/  MOV R5, UR5 ;  /* 0x0000000500057c02 */ /* 0x000fc60008000f00 */
[----:B------:R-:W-:-:S05]  /*0230*/  IMAD.WIDE R4, R18, 0x4, R4 ;  /* 0x0000000412047825 */ /* 0x000fca00078e0204 */
[----:B0-----:R-:W2:Y:S04]  /*0240*/  LDG.E.CONSTANT R28, desc[UR6][R4.64+-0x10] ;  /* 0xfffff006041c7981 */ /* 0x001ea8000c1e9900 */
[----:B------:R-:W3:Y:S04]  /*0250*/  LDG.E.CONSTANT R22, desc[UR6][R4.64+-0xc] ;  /* 0xfffff40604167981 */ /* 0x000ee8000c1e9900 */
[----:B------:R-:W4:Y:S01]  /*0260*/  LDG.E.CONSTANT R25, desc[UR6][R4.64+-0x8] ;  /* 0xfffff80604197981 */ /* 0x000f22000c1e9900 */
[----:B-1----:R-:W-:-:S05]  /*0270*/  IMAD.WIDE R12, R20, 0x4, R12 ;  /* 0x00000004140c7825 */ /* 0x002fca00078e020c */
[----:B------:R0:W2:Y:S01]  /*0280*/  LDG.E.CONSTANT R24, desc[UR6][R12.64] ;  /* 0x000000060c187981 */ /* 0x0000a2000c1e9900 */
[----:B------:R-:W-:-:S05]  /*0290*/  IMAD.WIDE R14, R3, 0x4, R12 ;  /* 0x00000004030e7825 */ /* 0x000fca00078e020c */
[----:B------:R1:W3:Y:S01]  /*02a0*/  LDG.E.CONSTANT R23, desc[UR6][R14.64] ;  /* 0x000000060e177981 */ /* 0x0002e2000c1e9900 */
[----:B------:R-:W-:-:S04]  /*02b0*/  IMAD.WIDE R6, R3, 0x4, R14 ;  /* 0x0000000403067825 */ /* 0x000fc800078e020e */
[C---:B------:R-:W-:Y:S02]  /*02c0*/  IMAD.WIDE R8, R3.reuse, 0x4, R6 ;  /* 0x0000000403087825 */ /* 0x040fe400078e0206 */
[----:B------:R-:W4:Y:S02]  /*02d0*/  LDG.E.CONSTANT R6, desc[UR6][R6.64] ;  /* 0x0000000606067981 */ /* 0x000f24000c1e9900 */
[C---:B------:R-:W-:Y:S02]  /*02e0*/  IMAD.WIDE R10, R3.reuse, 0x4, R8 ;  /* 0x00000004030a7825 */ /* 0x040fe400078e0208 */
[----:B------:R5:W4:Y:S02]  /*02f0*/  LDG.E.CONSTANT R29, desc[UR6][R8.64] ;  /* 0x00000006081d7981 */ /* 0x000b24000c1e9900 */
[C---:B0-----:R-:W-:Y:S02]  /*0300*/  IMAD.WIDE R12, R3.reuse, 0x4, R10 ;  /* 0x00000004030c7825 */ /* 0x041fe400078e020a */
[----:B------:R-:W4:Y:S02]  /*0310*/  LDG.E.CONSTANT R7, desc[UR6][R10.64] ;  /* 0x000000060a077981 */ /* 0x000f24000c1e9900 */
[----:B-1----:R-:W-:-:S02]  /*0320*/  IMAD.WIDE R14, R3, 0x4, R12 ;  /* 0x00000004030e7825 */ /* 0x002fc400078e020c */
[----:B------:R-:W4:Y:S02]  /*0330*/  LDG.E.CONSTANT R10, desc[UR6][R4.64+-0x4] ;  /* 0xfffffc06040a7981 */ /* 0x000f24000c1e9900 */
[----:B-----5:R-:W-:Y:S02]  /*0340*/  IMAD.WIDE R8, R3, 0x4, R14 ;  /* 0x0000000403087825 */ /* 0x020fe400078e020e */
[----:B------:R-:W5:Y:S04]  /*0350*/  LDG.E.CONSTANT R11, desc[UR6][R4.64+0x8] ;  /* 0x00000806040b7981 */ /* 0x000f68000c1e9900 */
[----:B------:R-:W5:Y:S01]  /*0360*/  LDG.E.CONSTANT R9, desc[UR6][R8.64] ;  /* 0x0000000608097981 */ /* 0x000f62000c1e9900 */
[----:B--2---:R-:W-:-:S03]  /*0370*/  FFMA R27, R28, R24, R27 ;  /* 0x000000181c1b7223 */ /* 0x004fc6000000001b */
[----:B------:R-:W2:Y:S04]  /*0380*/  LDG.E.CONSTANT R28, desc[UR6][R4.64] ;  /* 0x00000006041c7981 */ /* 0x000ea8000c1e9900 */
[----:B------:R-:W5:Y:S04]  /*0390*/  LDG.E.CONSTANT R24, desc[UR6][R12.64] ;  /* 0x000000060c187981 */ /* 0x000f68000c1e9900 */
[----:B------:R-:W5:Y:S04]  /*03a0*/  LDG.E.CONSTANT R13, desc[UR6][R4.64+0x4] ;  /* 0x00000406040d7981 */ /* 0x000f68000c1e9900 */
[----:B------:R-:W5:Y:S04]  /*03b0*/  LDG.E.CONSTANT R12, desc[UR6][R4.64+0xc] ;  /* 0x00000c06040c7981 */ /* 0x000f68000c1e9900 */
[----:B------:R-:W5:Y:S01]  /*03c0*/  LDG.E.CONSTANT R4, desc[UR6][R14.64] ;  /* 0x000000060e047981 */ /* 0x000f62000c1e9900 */
[----:B---3--:R-:W-:Y:S01]  /*03d0*/  FFMA R22, R22, R23, R27 ;  /* 0x0000001716167223 */ /* 0x008fe2000000001b */
[----:B------:R-:W-:-:S03]  /*03e0*/  IADD3 R21, PT, PT, R21, 0x8, RZ ;  /* 0x0000000815157810 */ /* 0x000fc60007ffe0ff */
[----:B----4-:R-:W-:Y:S01]  /*03f0*/  FFMA R25, R25, R6, R22 ;  /* 0x0000000619197223 */ /* 0x010fe20000000016 */
[----:B------:R-:W-:-:S03]  /*0400*/  ISETP.NE.AND P1, PT, R21, RZ, PT ;  /* 0x000000ff1500720c */ /* 0x000fc60003f25270 */
[----:B------:R-:W-:Y:S01]  /*0410*/  FFMA R25, R10, R29, R25 ;  /* 0x0000001d0a197223 */ /* 0x000fe20000000019 */
[----:B------:R-:W-:Y:S02]  /*0420*/  LEA R20, R3, R20, 0x3 ;  /* 0x0000001403147211 */ /* 0x000fe400078e18ff */
[----:B------:R-:W-:Y:S01]  /*0430*/  IADD3 R18, PT, PT, R18, 0x8, RZ ;  /* 0x0000000812127810 */ /* 0x000fe20007ffe0ff */
[----:B--2---:R-:W-:-:S04]  /*0440*/  FFMA R28, R28, R7, R25 ;  /* 0x000000071c1c7223 */ /* 0x004fc80000000019 */
[----:B-----5:R-:W-:-:S04]  /*0450*/  FFMA R24, R13, R24, R28 ;  /* 0x000000180d187223 */ /* 0x020fc8000000001c */
[----:B------:R-:W-:-:S04]  /*0460*/  FFMA R11, R11, R4, R24 ;  /* 0x000000040b0b7223 */ /* 0x000fc80000000018 */
[----:B------:R-:W-:Y:S01]  /*0470*/  FFMA R27, R12, R9, R11 ;  /* 0x000000090c1b7223 */ /* 0x000fe2000000000b */
[----:B------:R-:W-:Y:S06]  /*0480*/  @P1 BRA `(.L_x_2) ;  /* 0xfffffffc005c1947 */ /* 0x000fec000383ffff */
.L_x_1:
[----:B------:R-:W-:Y:S05]  /*0490*/  @!P0 BRA `(.L_x_0) ;  /* 0x0000000000d48947 */ /* 0x000fea0003800000 */
[----:B------:R-:W-:Y:S02]  /*04a0*/  ISETP.GE.U32.AND P0, PT, R26, 0x4, PT ;  /* 0x000000041a00780c */ /* 0x000fe40003f06070 */
[----:B------:R-:W-:-:S04]  /*04b0*/  LOP3.LUT R15, R2, 0x3, RZ, 0xc0, !PT ;  /* 0x00000003020f7812 */ /* 0x000fc800078ec0ff */
[----:B------:R-:W-:-:S07]  /*04c0*/  ISETP.NE.AND P1, PT, R15, RZ, PT ;  /* 0x000000ff0f00720c */ /* 0x000fce0003f25270 */
[----:B------:R-:W-:Y:S06]  /*04d0*/  @!P0 BRA `(.L_x_3) ;  /* 0x0000000000588947 */ /* 0x000fec0003800000 */
[----:B------:R-:W1:Y:S01]  /*04e0*/  LDC.64 R10, c[0x0][0x388] ;  /* 0x0000e200ff0a7b82 */ /* 0x000e620000000a00 */
[----:B------:R-:W-:Y:S01]  /*04f0*/  IMAD R9, R19, R3, R0 ;  /* 0x0000000313097224 */ /* 0x000fe200078e0200 */
[----:B------:R-:W-:-:S06]  /*0500*/  IADD3 R7, PT, PT, R16, R19, RZ ;  /* 0x0000001310077210 */ /* 0x000fcc0007ffe0ff */
[----:B------:R-:W2:Y:S01]  /*0510*/  LDC.64 R4, c[0x0][0x380] ;  /* 0x0000e000ff047b82 */ /* 0x000ea20000000a00 */
[----:B-1----:R-:W-:-:S04]  /*0520*/  IMAD.WIDE R10, R9, 0x4, R10 ;  /* 0x00000004090a7825 */ /* 0x002fc800078e020a */
[----:B------:R-:W-:Y:S02]  /*0530*/  IMAD.WIDE R12, R3, 0x4, R10 ;  /* 0x00000004030c7825 */ /* 0x000fe400078e020a */
[----:B0-----:R-:W3:Y:S02]  /*0540*/  LDG.E.CONSTANT R10, desc[UR6][R10.64] ;  /* 0x000000060a0a7981 */ /* 0x001ee4000c1e9900 */
[----:B--2---:R-:W-:-:S04]  /*0550*/  IMAD.WIDE R4, R7, 0x4, R4 ;  /* 0x0000000407047825 */ /* 0x004fc800078e0204 */
[C---:B------:R-:W-:Y:S01]  /*0560*/  IMAD.WIDE R6, R3.reuse, 0x4, R12 ;  /* 0x0000000403067825 */ /* 0x040fe200078e020c */
[----:B------:R-:W3:Y:S04]  /*0570*/  LDG.E.CONSTANT R14, desc[UR6][R4.64] ;  /* 0x00000006040e7981 */ /* 0x000ee8000c1e9900 */
[----:B------:R-:W2:Y:S01]  /*0580*/  LDG.E.CONSTANT R12, desc[UR6][R12.64] ;  /* 0x000000060c0c7981 */ /* 0x000ea2000c1e9900 */
[----:B------:R-:W-:-:S03]  /*0590*/  IMAD.WIDE R8, R3, 0x4, R6 ;  /* 0x0000000403087825 */ /* 0x000fc600078e0206 */
[----:B------:R-:W2:Y:S04]  /*05a0*/  LDG.E.CONSTANT R21, desc[UR6][R4.64+0x4] ;  /* 0x0000040604157981 */ /* 0x000ea8000c1e9900 */
[----:B------:R-:W4:Y:S04]  /*05b0*/  LDG.E.CONSTANT R18, desc[UR6][R6.64] ;  /* 0x0000000606127981 */ /* 0x000f28000c1e9900 */
[----:B------:R-:W4:Y:S04]  /*05c0*/  LDG.E.CONSTANT R23, desc[UR6][R4.64+0x8] ;  /* 0x0000080604177981 */ /* 0x000f28000c1e9900 */
[----:B------:R-:W5:Y:S04]  /*05d0*/  LDG.E.CONSTANT R25, desc[UR6][R4.64+0xc] ;  /* 0x00000c0604197981 */ /* 0x000f68000c1e9900 */
[----:B------:R-:W5:Y:S01]  /*05e0*/  LDG.E.CONSTANT R8, desc[UR6][R8.64] ;  /* 0x0000000608087981 */ /* 0x000f62000c1e9900 */
[----:B------:R-:W-:Y:S01]  /*05f0*/  IADD3 R19, PT, PT, R19, 0x4, RZ ;  /* 0x0000000413137810 */ /* 0x000fe20007ffe0ff */
[----:B---3--:R-:W-:-:S04]  /*0600*/  FFMA R14, R14, R10, R27 ;  /* 0x0000000a0e0e7223 */ /* 0x008fc8000000001b */
[----:B--2---:R-:W-:-:S04]  /*0610*/  FFMA R14, R21, R12, R14 ;  /* 0x0000000c150e7223 */ /* 0x004fc8000000000e */
[----:B----4-:R-:W-:-:S04]  /*0620*/  FFMA R14, R23, R18, R14 ;  /* 0x00000012170e7223 */ /* 0x010fc8000000000e */
[----:B-----5:R-:W-:-:S07]  /*0630*/  FFMA R27, R25, R8, R14 ;  /* 0x00000008191b7223 */ /* 0x020fce000000000e */
.L_x_3:
[----:B------:R-:W-:Y:S05]  /*0640*/  @!P1 BRA `(.L_x_0) ;  /* 0x0000000000689947 */ /* 0x000fea0003800000 */
[----:B------:R-:W1:Y:S01]  /*0650*/  LDC.64 R10, c[0x0][0x388] ;  /* 0x0000e200ff0a7b82 */ /* 0x000e620000000a00 */
[----:B------:R-:W-:Y:S02]  /*0660*/  ISETP.NE.AND P0, PT, R15, 0x1, PT ;  /* 0x000000010f00780c */ /* 0x000fe40003f05270 */
[----:B------:R-:W-:-:S04]  /*0670*/  LOP3.LUT R2, R2, 0x1, RZ, 0xc0, !PT ;  /* 0x0000000102027812 */ /* 0x000fc800078ec0ff */
[----:B------:R-:W-:Y:S01]  /*0680*/  ISETP.NE.U32.AND P1, PT, R2, 0x1, PT ;  /* 0x000000010200780c */ /* 0x000fe20003f25070 */
[----:B------:R-:W2:Y:S06]  /*0690*/  LDC.64 R8, c[0x0][0x380] ;  /* 0x0000e000ff087b82 */ /* 0x000eac0000000a00 */
[C---:B------:R-:W-:Y:S01]  /*06a0*/  @P0 IMAD R15, R19.reuse, R3, R0 ;  /* 0x00000003130f0224 */ /* 0x040fe200078e0200 */
[----:B------:R-:W-:Y:S01]  /*06b0*/  @P0 IADD3 R13, PT, PT, R16, R19, RZ ;  /* 0x00000013100d0210 */ /* 0x000fe20007ffe0ff */
[----:B------:R-:W3:Y:S01]  /*06c0*/  LDC.64 R6, c[0x0][0x380] ;  /* 0x0000e000ff067b82 */ /* 0x000ee20000000a00 */
[----:B------:R-:W-:-:S07]  /*06d0*/  @P0 IADD3 R19, PT, PT, R19, 0x2, RZ ;  /* 0x0000000213130810 */ /* 0x000fce0007ffe0ff */
[----:B------:R-:W4:Y:S01]  /*06e0*/  LDC.64 R4, c[0x0][0x388] ;  /* 0x0000e200ff047b82 */ /* 0x000f220000000a00 */
[----:B-1----:R-:W-:Y:S01]  /*06f0*/  @P0 IMAD.WIDE R10, R15, 0x4, R10 ;  /* 0x000000040f0a0825 */ /* 0x002fe200078e020a */
[----:B------:R-:W-:-:S03]  /*0700*/  @!P1 IADD3 R15, PT, PT, R16, R19, RZ ;  /* 0x00000013100f9210 */ /* 0x000fc60007ffe0ff */
[----:B------:R-:W-:Y:S01]  /*0710*/  @!P1 IMAD R19, R19, R3, R0 ;  /* 0x0000000313139224 */ /* 0x000fe200078e0200 */
[----:B0-----:R-:W5:Y:S01]  /*0720*/  @P0 LDG.E.CONSTANT R14, desc[UR6][R10.64] ;  /* 0x000000060a0e0981 */ /* 0x001f62000c1e9900 */
[----:B--2---:R-:W-:-:S04]  /*0730*/  @P0 IMAD.WIDE R8, R13, 0x4, R8 ;  /* 0x000000040d080825 */ /* 0x004fc800078e0208 */
[----:B------:R-:W-:Y:S01]  /*0740*/  @P0 IMAD.WIDE R12, R3, 0x4, R10 ;  /* 0x00000004030c0825 */ /* 0x000fe200078e020a */
[----:B------:R-:W5:Y:S03]  /*0750*/  @P0 LDG.E.CONSTANT R2, desc[UR6][R8.64] ;  /* 0x0000000608020981 */ /* 0x000f66000c1e9900 */
[----:B---3--:R-:W-:Y:S01]  /*0760*/  @!P1 IMAD.WIDE R6, R15, 0x4, R6 ;  /* 0x000000040f069825 */ /* 0x008fe200078e0206 */
[----:B------:R-:W2:Y:S04]  /*0770*/  @P0 LDG.E.CONSTANT R21, desc[UR6][R8.64+0x4] ;  /* 0x0000040608150981 */ /* 0x000ea8000c1e9900 */
[----:B------:R-:W2:Y:S01]  /*0780*/  @P0 LDG.E.CONSTANT R12, desc[UR6][R12.64] ;  /* 0x000000060c0c0981 */ /* 0x000ea2000c1e9900 */
[----:B----4-:R-:W-:-:S03]  /*0790*/  @!P1 IMAD.WIDE R4, R19, 0x4, R4 ;  /* 0x0000000413049825 */ /* 0x010fc600078e0204 */
[----:B------:R-:W3:Y:S04]  /*07a0*/  @!P1 LDG.E.CONSTANT R6, desc[UR6][R6.64] ;  /* 0x0000000606069981 */ /* 0x000ee8000c1e9900 */
[----:B------:R-:W3:Y:S01]  /*07b0*/  @!P1 LDG.E.CONSTANT R4, desc[UR6][R4.64] ;  /* 0x0000000604049981 */ /* 0x000ee2000c1e9900 */
[----:B-----5:R-:W-:-:S04]  /*07c0*/  @P0 FFMA R2, R2, R14, R27 ;  /* 0x0000000e02020223 */ /* 0x020fc8000000001b */
[----:B--2---:R-:W-:-:S04]  /*07d0*/  @P0 FFMA R27, R21, R12, R2 ;  /* 0x0000000c151b0223 */ /* 0x004fc80000000002 */
[----:B---3--:R-:W-:-:S07]  /*07e0*/  @!P1 FFMA R27, R6, R4, R27 ;  /* 0x00000004061b9223 */ /* 0x008fce000000001b */
.L_x_0:
[----:B------:R-:W1:Y:S01]  /*07f0*/  LDC.64 R4, c[0x0][0x390] ;  /* 0x0000e400ff047b82 */ /* 0x000e620000000a00 */
[----:B------:R-:W-:-:S04]  /*0800*/  IMAD R3, R17, R3, R0 ;  /* 0x0000000311037224 */ /* 0x000fc800078e0200 */
[----:B-1----:R-:W-:-:S05]  /*0810*/  IMAD.WIDE R2, R3, 0x4, R4 ;  /* 0x0000000403027825 */ /* 0x002fca00078e0204 */
[----:B0-----:R-:W-:Y:S01]  /*0820*/  STG.E desc[UR6][R2.64], R27 ;  /* 0x0000001b02007986 */ /* 0x001fe2000c101906 */
[----:B------:R-:W-:Y:S05]  /*0830*/  EXIT ;  /* 0x000000000000794d */ /* 0x000fea0003800000 */
.L_x_4:
[----:B------:R-:W-:-:S00]  /*0840*/  BRA `(.L_x_4) ;  /* 0xfffffffc00fc7947 */ /* 0x000fc0000383ffff */
[----:B------:R-:W-:-:S00]  /*0850*/  NOP ;  /* 0x0000000000007918 */ /* 0x000fc00000000000 */
        /* <DEDUP_REMOVED lines=10> */
.L_x_5:


//--------------------- .nv.shared.reserved.0     --------------------------
	.section	.nv.shared.reserved.0,"aw",@nobits
	.weak		__nv_reservedSMEM_offset_0_alias
	.size		__nv_reservedSMEM_offset_0_alias, 0, 64
	.other		__nv_reservedSMEM_offset_0_alias,@"STO_CUDA_RESERVED_SHARED STV_DEFAULT"
__nv_reservedSMEM_offset_0_alias:
	.zero		0
	.zero		64


//--------------------- .nv.constant0._Z19apply_values_kernelPKfS0_Pfii --------------------------
	.section	.nv.constant0._Z19apply_values_kernelPKfS0_Pfii,"a",@progbits
	.sectionflags	@""
	.align	4
.nv.constant0._Z19apply_values_kernelPKfS0_Pfii:
	.zero		928


//--------------------- SYMBOLS --------------------------

	.type		.nv.reservedSmem.offset0,@object
	.size		.nv.reservedSmem.offset0,0x4
